	.headerflags	@"EF_CUDA_TEXMODE_UNIFIED EF_CUDA_64BIT_ADDRESS EF_CUDA_SM89 EF_CUDA_VIRTUAL_SM(EF_CUDA_SM89)"
	.elftype	@"ET_EXEC"


//--------------------- .nv.info                  --------------------------
	.section	.nv.info,"",@"SHT_CUDA_INFO"
	.align	4


	//----- nvinfo : EIATTR_REGCOUNT
	.align		4
        /*0000*/ 	.byte	0x04, 0x2f
        /*0002*/ 	.short	(.L_1 - .L_0)
	.align		4
.L_0:
        /*0004*/ 	.word	index@(triton__0d1d2d3d4d5d6d7d89101112de)
        /*0008*/ 	.word	0x0000002f


	//----- nvinfo : EIATTR_MAX_STACK_SIZE
	.align		4
.L_1:
        /*000c*/ 	.byte	0x04, 0x23
        /*000e*/ 	.short	(.L_3 - .L_2)
	.align		4
.L_2:
        /*0010*/ 	.word	index@(triton__0d1d2d3d4d5d6d7d89101112de)
        /*0014*/ 	.word	0x00000000


	//----- nvinfo : EIATTR_MIN_STACK_SIZE
	.align		4
.L_3:
        /*0018*/ 	.byte	0x04, 0x12
        /*001a*/ 	.short	(.L_5 - .L_4)
	.align		4
.L_4:
        /*001c*/ 	.word	index@(triton__0d1d2d3d4d5d6d7d89101112de)
        /*0020*/ 	.word	0x00000000


	//----- nvinfo : EIATTR_FRAME_SIZE
	.align		4
.L_5:
        /*0024*/ 	.byte	0x04, 0x11
        /*0026*/ 	.short	(.L_7 - .L_6)
	.align		4
.L_6:
        /*0028*/ 	.word	index@(triton__0d1d2d3d4d5d6d7d89101112de)
        /*002c*/ 	.word	0x00000000
.L_7:


//--------------------- .nv.info.triton__0d1d2d3d4d5d6d7d89101112de --------------------------
	.section	.nv.info.triton__0d1d2d3d4d5d6d7d89101112de,"",@"SHT_CUDA_INFO"
	.align	4


	//----- nvinfo : EIATTR_CUDA_API_VERSION
	.align		4
        /*0000*/ 	.byte	0x04, 0x37
        /*0002*/ 	.short	(.L_9 - .L_8)
.L_8:
        /*0004*/ 	.word	0x0000007b


	//----- nvinfo : EIATTR_PARAM_CBANK
	.align		4
.L_9:
        /*0008*/ 	.byte	0x04, 0x0a
        /*000a*/ 	.short	(.L_11 - .L_10)
	.align		4
.L_10:
        /*000c*/ 	.word	index@(.nv.constant0.triton__0d1d2d3d4d5d6d7d89101112de)
        /*0010*/ 	.short	0x0160
        /*0012*/ 	.short	0x0054


	//----- nvinfo : EIATTR_CBANK_PARAM_SIZE
	.align		4
.L_11:
        /*0014*/ 	.byte	0x03, 0x19
        /*0016*/ 	.short	0x0054


	//----- nvinfo : EIATTR_KPARAM_INFO
	.align		4
        /*0018*/ 	.byte	0x04, 0x17
        /*001a*/ 	.short	(.L_13 - .L_12)
.L_12:
        /*001c*/ 	.word	0x00000000
        /*0020*/ 	.short	0x000c
        /*0022*/ 	.short	0x0050
        /*0024*/ 	.byte	0x00, 0xf0, 0x11, 0x00


	//----- nvinfo : EIATTR_KPARAM_INFO
	.align		4
.L_13:
        /*0028*/ 	.byte	0x04, 0x17
        /*002a*/ 	.short	(.L_15 - .L_14)
.L_14:
        /*002c*/ 	.word	0x00000000
        /*0030*/ 	.short	0x000b
        /*0032*/ 	.short	0x004c
        /*0034*/ 	.byte	0x00, 0xf0, 0x11, 0x00


	//----- nvinfo : EIATTR_KPARAM_INFO
	.align		4
.L_15:
        /*0038*/ 	.byte	0x04, 0x17
        /*003a*/ 	.short	(.L_17 - .L_16)
.L_16:
        /*003c*/ 	.word	0x00000000
        /*0040*/ 	.short	0x000a
        /*0042*/ 	.short	0x0048
        /*0044*/ 	.byte	0x00, 0xf0, 0x11, 0x00


	//----- nvinfo : EIATTR_KPARAM_INFO
	.align		4
.L_17:
        /*0048*/ 	.byte	0x04, 0x17
        /*004a*/ 	.short	(.L_19 - .L_18)
.L_18:
        /*004c*/ 	.word	0x00000000
        /*0050*/ 	.short	0x0009
        /*0052*/ 	.short	0x0044
        /*0054*/ 	.byte	0x00, 0xf0, 0x11, 0x00


	//----- nvinfo : EIATTR_KPARAM_INFO
	.align		4
.L_19:
        /*0058*/ 	.byte	0x04, 0x17
        /*005a*/ 	.short	(.L_21 - .L_20)
.L_20:
        /*005c*/ 	.word	0x00000000
        /*0060*/ 	.short	0x0008
        /*0062*/ 	.short	0x0040
        /*0064*/ 	.byte	0x00, 0xf0, 0x11, 0x00


	//----- nvinfo : EIATTR_KPARAM_INFO
	.align		4
.L_21:
        /*0068*/ 	.byte	0x04, 0x17
        /*006a*/ 	.short	(.L_23 - .L_22)
.L_22:
        /*006c*/ 	.word	0x00000000
        /*0070*/ 	.short	0x0007
        /*0072*/ 	.short	0x0038
        /*0074*/ 	.byte	0x00, 0xf0, 0x21, 0x00


	//----- nvinfo : EIATTR_KPARAM_INFO
	.align		4
.L_23:
        /*0078*/ 	.byte	0x04, 0x17
        /*007a*/ 	.short	(.L_25 - .L_24)
.L_24:
        /*007c*/ 	.word	0x00000000
        /*0080*/ 	.short	0x0006
        /*0082*/ 	.short	0x0030
        /*0084*/ 	.byte	0x00, 0xf0, 0x21, 0x00


	//----- nvinfo : EIATTR_KPARAM_INFO
	.align		4
.L_25:
        /*0088*/ 	.byte	0x04, 0x17
        /*008a*/ 	.short	(.L_27 - .L_26)
.L_26:
        /*008c*/ 	.word	0x00000000
        /*0090*/ 	.short	0x0005
        /*0092*/ 	.short	0x0028
        /*0094*/ 	.byte	0x00, 0xf0, 0x21, 0x00


	//----- nvinfo : EIATTR_KPARAM_INFO
	.align		4
.L_27:
        /*0098*/ 	.byte	0x04, 0x17
        /*009a*/ 	.short	(.L_29 - .L_28)
.L_28:
        /*009c*/ 	.word	0x00000000
        /*00a0*/ 	.short	0x0004
        /*00a2*/ 	.short	0x0020
        /*00a4*/ 	.byte	0x00, 0xf0, 0x21, 0x00


	//----- nvinfo : EIATTR_KPARAM_INFO
	.align		4
.L_29:
        /*00a8*/ 	.byte	0x04, 0x17
        /*00aa*/ 	.short	(.L_31 - .L_30)
.L_30:
        /*00ac*/ 	.word	0x00000000
        /*00b0*/ 	.short	0x0003
        /*00b2*/ 	.short	0x0018
        /*00b4*/ 	.byte	0x00, 0xf0, 0x21, 0x00


	//----- nvinfo : EIATTR_KPARAM_INFO
	.align		4
.L_31:
        /*00b8*/ 	.byte	0x04, 0x17
        /*00ba*/ 	.short	(.L_33 - .L_32)
.L_32:
        /*00bc*/ 	.word	0x00000000
        /*00c0*/ 	.short	0x0002
        /*00c2*/ 	.short	0x0010
        /*00c4*/ 	.byte	0x00, 0xf0, 0x21, 0x00


	//----- nvinfo : EIATTR_KPARAM_INFO
	.align		4
.L_33:
        /*00c8*/ 	.byte	0x04, 0x17
        /*00ca*/ 	.short	(.L_35 - .L_34)
.L_34:
        /*00cc*/ 	.word	0x00000000
        /*00d0*/ 	.short	0x0001
        /*00d2*/ 	.short	0x0008
        /*00d4*/ 	.byte	0x00, 0xf0, 0x21, 0x00


	//----- nvinfo : EIATTR_KPARAM_INFO
	.align		4
.L_35:
        /*00d8*/ 	.byte	0x04, 0x17
        /*00da*/ 	.short	(.L_37 - .L_36)
.L_36:
        /*00dc*/ 	.word	0x00000000
        /*00e0*/ 	.short	0x0000
        /*00e2*/ 	.short	0x0000
        /*00e4*/ 	.byte	0x00, 0xf0, 0x21, 0x00


	//----- nvinfo : EIATTR_MAXREG_COUNT
	.align		4
.L_37:
        /*00e8*/ 	.byte	0x03, 0x1b
        /*00ea*/ 	.short	0x00ff


	//----- nvinfo : EIATTR_EXIT_INSTR_OFFSETS
	.align		4
        /*00ec*/ 	.byte	0x04, 0x1c
        /*00ee*/ 	.short	(.L_39 - .L_38)


	//   ....[0]....
.L_38:
        /*00f0*/ 	.word	0x00001100


	//   ....[1]....
        /*00f4*/ 	.word	0x00001150


	//----- nvinfo : EIATTR_CTAIDZ_USED
	.align		4
.L_39:
        /*00f8*/ 	.byte	0x01, 0x04
	.zero		2


	//----- nvinfo : EIATTR_MAX_THREADS
	.align		4
        /*00fc*/ 	.byte	0x04, 0x05
        /*00fe*/ 	.short	(.L_41 - .L_40)
.L_40:
        /*0100*/ 	.word	0x00000080
        /*0104*/ 	.word	0x00000001
        /*0108*/ 	.word	0x00000001
.L_41:


//--------------------- .nv.rel.action            --------------------------
	.section	.nv.rel.action,"",@"SHT_CUDA_RELOCINFO"
	.align	8
	.sectionentsize	8
        /*0000*/ 	.byte	0x73, 0x00, 0x00, 0x00, 0x00, 0x00, 0x00, 0x00, 0x00, 0x00, 0x00, 0x11, 0x25, 0x00, 0x05, 0x36


//--------------------- .nv.constant0.triton__0d1d2d3d4d5d6d7d89101112de --------------------------
	.section	.nv.constant0.triton__0d1d2d3d4d5d6d7d89101112de,"a",@progbits
	.align	4
.nv.constant0.triton__0d1d2d3d4d5d6d7d89101112de:
	.zero		436


//--------------------- .text.triton__0d1d2d3d4d5d6d7d89101112de --------------------------
	.section	.text.triton__0d1d2d3d4d5d6d7d89101112de,"ax",@progbits
	.sectionflags	@"SHF_BARRIERS=1"
	.sectioninfo	@"SHI_REGISTERS=47"
	.align	128
        .global         triton__0d1d2d3d4d5d6d7d89101112de
        .type           triton__0d1d2d3d4d5d6d7d89101112de,@function
        .size           triton__0d1d2d3d4d5d6d7d89101112de,(.L_x_1 - triton__0d1d2d3d4d5d6d7d89101112de)
        .other          triton__0d1d2d3d4d5d6d7d89101112de,@"STO_CUDA_ENTRY STV_DEFAULT"
triton__0d1d2d3d4d5d6d7d89101112de:
.text.triton__0d1d2d3d4d5d6d7d89101112de:
[----:B------:R-:W-:-:S02]  /*0000*/  MOV R1, c[0x0][0x28] ;  /* 0x00000a0000017a02 */ /* 0x000fc40000000f00 */
[----:B------:R-:W0:Y:S01]  /*0010*/  S2R R3, SR_CTAID.X ;  /* 0x0000000000037919 */ /* 0x000e220000002500 */
[----:B------:R-:W-:Y:S01]  /*0020*/  MOV R25, 0x2 ;  /* 0x0000000200197802 */ /* 0x000fe20000000f00 */
[----:B------:R-:W1:Y:S01]  /*0030*/  S2UR UR6, SR_CTAID.Y ;  /* 0x00000000000679c3 */ /* 0x000e620000002600 */
[----:B------:R-:W-:Y:S01]  /*0040*/  CS2R R26, SRZ ;  /* 0x00000000001a7805 */ /* 0x000fe2000001ff00 */
[----:B------:R-:W2:Y:S01]  /*0050*/  S2R R0, SR_TID.X ;  /* 0x0000000000007919 */ /* 0x000ea20000002100 */
[----:B------:R-:W-:-:S03]  /*0060*/  ULDC.64 UR4, c[0x0][0x118] ;  /* 0x0000460000047ab9 */ /* 0x000fc60000000a00 */
[----:B------:R-:W3:Y:S01]  /*0070*/  S2R R2, SR_CTAID.Z ;  /* 0x0000000000027919 */ /* 0x000ee20000002700 */
[----:B0-----:R-:W-:Y:S02]  /*0080*/  SHF.L.U32 R3, R3, 0x9, RZ ;  /* 0x0000000903037819 */ /* 0x001fe400000006ff */
[----:B--2---:R-:W-:-:S04]  /*0090*/  LOP3.LUT R38, R0, 0x7f, RZ, 0xc0, !PT ;  /* 0x0000007f00267812 */ /* 0x004fc800078ec0ff */
[----:B------:R-:W-:-:S04]  /*00a0*/  LEA R18, R38, R3, 0x2 ;  /* 0x0000000326127211 */ /* 0x000fc800078e10ff */
[C---:B------:R-:W-:Y:S01]  /*00b0*/  ISETP.GE.AND P1, PT, R18.reuse, 0x140, PT ;  /* 0x000001401200780c */ /* 0x040fe20003f26270 */
[----:B------:R-:W-:Y:S01]  /*00c0*/  IMAD.WIDE R4, R18, R25, c[0x0][0x168] ;  /* 0x00005a0012047625 */ /* 0x000fe200078e0219 */
[----:B---3--:R-:W-:-:S11]  /*00d0*/  IADD3 R2, R2, 0x1, RZ ;  /* 0x0000000102027810 */ /* 0x008fd60007ffe0ff */
[----:B------:R0:W2:Y:S01]  /*00e0*/  @!P1 LDG.E.EL.64 R26, [R4.64] ;  /* 0x00000004041a9981 */ /* 0x0000a2000c2e1b00 */
[----:B-1----:R-:W-:Y:S01]  /*00f0*/  IMAD R2, R2, UR6, RZ ;  /* 0x0000000602027c24 */ /* 0x002fe2000f8e02ff */
[----:B------:R-:W-:Y:S02]  /*0100*/  SHF.R.U32.HI R7, RZ, 0x6, R0 ;  /* 0x00000006ff077819 */ /* 0x000fe40000011600 */
[----:B------:R-:W-:Y:S02]  /*0110*/  SHF.L.U32 R40, R0, 0x3, RZ ;  /* 0x0000000300287819 */ /* 0x000fe400000006ff */
[----:B------:R-:W-:Y:S02]  /*0120*/  SGXT.U32 R7, R7, 0x1 ;  /* 0x000000010707781a */ /* 0x000fe40000000000 */
[----:B------:R-:W-:Y:S02]  /*0130*/  SHF.L.U32 R2, R2, 0x1, RZ ;  /* 0x0000000102027819 */ /* 0x000fe400000006ff */
[----:B------:R-:W-:Y:S01]  /*0140*/  LOP3.LUT R40, R40, 0x1f8, RZ, 0xc0, !PT ;  /* 0x000001f828287812 */ /* 0x000fe200078ec0ff */
[----:B0-----:R-:W-:Y:S01]  /*0150*/  CS2R R4, SRZ ;  /* 0x0000000000047805 */ /* 0x001fe2000001ff00 */
[----:B------:R-:W-:-:S02]  /*0160*/  LOP3.LUT R7, R2, R7, RZ, 0xfc, !PT ;  /* 0x0000000702077212 */ /* 0x000fc400078efcff */
[----:B------:R-:W-:Y:S02]  /*0170*/  LOP3.LUT R6, R3, R40, RZ, 0xfc, !PT ;  /* 0x0000002803067212 */ /* 0x000fe400078efcff */
[C---:B------:R-:W-:Y:S02]  /*0180*/  ISETP.GE.AND P0, PT, R7.reuse, c[0x0][0x1ac], PT ;  /* 0x00006b0007007a0c */ /* 0x040fe40003f06270 */
[----:B------:R-:W-:Y:S01]  /*0190*/  MOV R31, 0x2 ;  /* 0x00000002001f7802 */ /* 0x000fe20000000f00 */
[----:B------:R-:W-:Y:S01]  /*01a0*/  IMAD R30, R7, 0x140, R6 ;  /* 0x00000140071e7824 */ /* 0x000fe200078e0206 */
[----:B------:R-:W-:Y:S02]  /*01b0*/  ISETP.LT.AND P0, PT, R6, 0x140, !P0 ;  /* 0x000001400600780c */ /* 0x000fe40004701270 */
[----:B------:R-:W-:Y:S01]  /*01c0*/  CS2R R6, SRZ ;  /* 0x0000000000067805 */ /* 0x000fe2000001ff00 */
[----:B------:R-:W-:-:S10]  /*01d0*/  IMAD.WIDE R8, R30, R25, c[0x0][0x160] ;  /* 0x000058001e087625 */ /* 0x000fd400078e0219 */
[----:B------:R0:W3:Y:S01]  /*01e0*/  @P0 LDG.E.EL.128 R4, [R8.64] ;  /* 0x0000000408040981 */ /* 0x0000e2000c2e1d00 */
[----:B------:R-:W-:Y:S01]  /*01f0*/  CS2R R12, SRZ ;  /* 0x00000000000c7805 */ /* 0x000fe2000001ff00 */
[----:B------:R-:W-:Y:S01]  /*0200*/  CS2R R14, SRZ ;  /* 0x00000000000e7805 */ /* 0x000fe2000001ff00 */
[----:B------:R-:W-:Y:S01]  /*0210*/  IMAD.WIDE R16, R30, R25, c[0x0][0x170] ;  /* 0x00005c001e107625 */ /* 0x000fe200078e0219 */
[----:B------:R-:W-:-:S03]  /*0220*/  CS2R R32, SRZ ;  /* 0x0000000000207805 */ /* 0x000fc6000001ff00 */
[----:B------:R-:W-:Y:S01]  /*0230*/  IMAD.WIDE R18, R18, R31, c[0x0][0x180] ;  /* 0x0000600012127625 */ /* 0x000fe200078e021f */
[----:B------:R1:W4:Y:S04]  /*0240*/  @P0 LDG.E.EL.128 R12, [R16.64] ;  /* 0x00000004100c0981 */ /* 0x000328000c2e1d00 */
[----:B------:R5:W4:Y:S01]  /*0250*/  @!P1 LDG.E.EL.64 R32, [R18.64] ;  /* 0x0000000412209981 */ /* 0x000b22000c2e1b00 */
[----:B0-----:R-:W-:Y:S01]  /*0260*/  CS2R R8, SRZ ;  /* 0x0000000000087805 */ /* 0x001fe2000001ff00 */
[----:B------:R-:W-:Y:S01]  /*0270*/  CS2R R10, SRZ ;  /* 0x00000000000a7805 */ /* 0x000fe2000001ff00 */
[----:B------:R-:W-:-:S05]  /*0280*/  IMAD.WIDE R24, R30, R25, c[0x0][0x178] ;  /* 0x00005e001e187625 */ /* 0x000fca00078e0219 */
[----:B------:R2:W4:Y:S01]  /*0290*/  @P0 LDG.E.EL.128 R8, [R24.64] ;  /* 0x0000000418080981 */ /* 0x000522000c2e1d00 */
[----:B------:R-:W-:Y:S01]  /*02a0*/  CS2R R20, SRZ ;  /* 0x0000000000147805 */ /* 0x000fe2000001ff00 */
[----:B------:R-:W-:Y:S01]  /*02b0*/  CS2R R22, SRZ ;  /* 0x0000000000167805 */ /* 0x000fe2000001ff00 */
[----:B------:R-:W-:Y:S01]  /*02c0*/  IMAD.WIDE R28, R30, R31, c[0x0][0x188] ;  /* 0x000062001e1c7625 */ /* 0x000fe200078e021f */
[----:B-1----:R-:W-:-:S04]  /*02d0*/  CS2R R16, SRZ ;  /* 0x0000000000107805 */ /* 0x002fc8000001ff00 */
[----:B------:R0:W4:Y:S01]  /*02e0*/  @P0 LDG.E.EL.128 R20, [R28.64] ;  /* 0x000000041c140981 */ /* 0x000122000c2e1d00 */
[----:B-----5:R-:W-:Y:S01]  /*02f0*/  CS2R R18, SRZ ;  /* 0x0000000000127805 */ /* 0x020fe2000001ff00 */
[----:B------:R-:W-:-:S05]  /*0300*/  IMAD.WIDE R30, R30, R31, c[0x0][0x190] ;  /* 0x000064001e1e7625 */ /* 0x000fca00078e021f */
[----:B------:R1:W5:Y:S01]  /*0310*/  @P0 LDG.E.EL.128 R16, [R30.64] ;  /* 0x000000041e100981 */ /* 0x000362000c2e1d00 */
[----:B------:R-:W-:-:S04]  /*0320*/  IABS R34, c[0x0][0x1a0] ;  /* 0x0000680000227a13 */ /* 0x000fc80000000000 */
[----:B------:R-:W0:Y:S08]  /*0330*/  I2F.RP R35, R34 ;  /* 0x0000002200237306 */ /* 0x000e300000209400 */
[----:B0-----:R-:W0:Y:S02]  /*0340*/  MUFU.RCP R35, R35 ;  /* 0x0000002300237308 */ /* 0x001e240000001000 */
[----:B0-----:R-:W-:-:S06]  /*0350*/  IADD3 R28, R35, 0xffffffe, RZ ;  /* 0x0ffffffe231c7810 */ /* 0x001fcc0007ffe0ff */
[----:B------:R0:W1:Y:S01]  /*0360*/  F2I.FTZ.U32.TRUNC.NTZ R29, R28 ;  /* 0x0000001c001d7305 */ /* 0x000062000021f000 */
[----:B------:R-:W-:Y:S02]  /*0370*/  IABS R35, R2 ;  /* 0x0000000200237213 */ /* 0x000fe40000000000 */
[----:B0-----:R-:W-:Y:S02]  /*0380*/  MOV R28, RZ ;  /* 0x000000ff001c7202 */ /* 0x001fe40000000f00 */
[----:B-1----:R-:W-:-:S05]  /*0390*/  IADD3 R37, RZ, -R29, RZ ;  /* 0x8000001dff257210 */ /* 0x002fca0007ffe0ff */
[----:B------:R-:W-:Y:S01]  /*03a0*/  IMAD R37, R37, R34, RZ ;  /* 0x0000002225257224 */ /* 0x000fe200078e02ff */
[----:B------:R-:W-:-:S03]  /*03b0*/  IADD3 R36, R2, 0x1, RZ ;  /* 0x0000000102247810 */ /* 0x000fc60007ffe0ff */
[----:B------:R-:W-:Y:S01]  /*03c0*/  IMAD.HI.U32 R37, R29, R37, R28 ;  /* 0x000000251d257227 */ /* 0x000fe200078e001c */
[----:B------:R-:W-:-:S05]  /*03d0*/  IABS R42, R36 ;  /* 0x00000024002a7213 */ /* 0x000fca0000000000 */
[----:B------:R-:W-:-:S04]  /*03e0*/  IMAD.HI.U32 R39, R37, R35, RZ ;  /* 0x0000002325277227 */ /* 0x000fc800078e00ff */
[----:B------:R-:W-:Y:S01]  /*03f0*/  IMAD.HI.U32 R37, R37, R42, RZ ;  /* 0x0000002a25257227 */ /* 0x000fe200078e00ff */
[----:B------:R-:W-:-:S05]  /*0400*/  IADD3 R41, -R39, RZ, RZ ;  /* 0x000000ff27297210 */ /* 0x000fca0007ffe1ff */
[----:B------:R-:W-:Y:S01]  /*0410*/  IMAD R35, R34, R41, R35 ;  /* 0x0000002922237224 */ /* 0x000fe200078e0223 */
[----:B------:R-:W-:-:S04]  /*0420*/  IADD3 R41, -R37, RZ, RZ ;  /* 0x000000ff25297210 */ /* 0x000fc80007ffe1ff */
[----:B------:R-:W-:-:S13]  /*0430*/  ISETP.GT.U32.AND P4, PT, R34, R35, PT ;  /* 0x000000232200720c */ /* 0x000fda0003f84070 */
[----:B------:R-:W-:-:S04]  /*0440*/  @!P4 IADD3 R35, R35, -R34, RZ ;  /* 0x800000222323c210 */ /* 0x000fc80007ffe0ff */
[----:B------:R-:W-:Y:S01]  /*0450*/  ISETP.GE.U32.AND P2, PT, R35, R34, PT ;  /* 0x000000222300720c */ /* 0x000fe20003f46070 */
[--C-:B--2---:R-:W-:Y:S02]  /*0460*/  HADD2.F32 R24, -RZ, R26.reuse.H0_H0 ;  /* 0x2000001aff187230 */ /* 0x104fe40000004100 */
[----:B------:R-:W-:Y:S02]  /*0470*/  HADD2.F32 R25, -RZ, R26.H1_H1 ;  /* 0x3000001aff197230 */ /* 0x000fe40000004100 */
[--C-:B------:R-:W-:Y:S02]  /*0480*/  HADD2.F32 R26, -RZ, R27.reuse.H0_H0 ;  /* 0x2000001bff1a7230 */ /* 0x100fe40000004100 */
[----:B------:R-:W-:-:S05]  /*0490*/  HADD2.F32 R27, -RZ, R27.H1_H1 ;  /* 0x3000001bff1b7230 */ /* 0x000fca0000004100 */
[----:B------:R-:W-:Y:S04]  /*04a0*/  STS.128 [R38.X16], R24 ;  /* 0x0000001826007388 */ /* 0x000fe8000000cc00 */
[----:B------:R-:W-:Y:S06]  /*04b0*/  BAR.SYNC 0x0 ;  /* 0x0000000000007b1d */ /* 0x000fec0000000000 */
[----:B------:R-:W0:Y:S01]  /*04c0*/  LDS.128 R28, [R40.X4] ;  /* 0x00000000281c7984 */ /* 0x000e220000004c00 */
[----:B------:R-:W-:-:S05]  /*04d0*/  IMAD R25, R34, R41, R42 ;  /* 0x0000002922197224 */ /* 0x000fca00078e022a */
[----:B------:R-:W-:Y:S01]  /*04e0*/  ISETP.GT.U32.AND P5, PT, R34, R25, PT ;  /* 0x000000192200720c */ /* 0x000fe20003fa4070 */
[--C-:B---3--:R-:W-:Y:S02]  /*04f0*/  HADD2.F32 R27, -RZ, R4.reuse.H0_H0 ;  /* 0x20000004ff1b7230 */ /* 0x108fe40000004100 */
[----:B------:R-:W-:Y:S02]  /*0500*/  HADD2.F32 R24, -RZ, R4.H1_H1 ;  /* 0x30000004ff187230 */ /* 0x000fe40000004100 */
[--C-:B------:R-:W-:Y:S02]  /*0510*/  HADD2.F32 R41, -RZ, R5.reuse.H0_H0 ;  /* 0x20000005ff297230 */ /* 0x100fe40000004100 */
[----:B------:R-:W-:-:S06]  /*0520*/  HADD2.F32 R42, -RZ, R5.H1_H1 ;  /* 0x30000005ff2a7230 */ /* 0x000fcc0000004100 */
[----:B------:R-:W-:-:S04]  /*0530*/  @!P5 IADD3 R25, R25, -R34, RZ ;  /* 0x800000221919d210 */ /* 0x000fc80007ffe0ff */
[----:B------:R-:W-:Y:S01]  /*0540*/  ISETP.GE.U32.AND P3, PT, R25, R34, PT ;  /* 0x000000221900720c */ /* 0x000fe20003f66070 */
[----:B----4-:R-:W-:Y:S01]  /*0550*/  HADD2.F32 R43, -RZ, R12.H0_H0 ;  /* 0x2000000cff2b7230 */ /* 0x010fe20000004100 */
[----:B0-----:R-:W-:Y:S01]  /*0560*/  FADD R4, R28, R27 ;  /* 0x0000001b1c047221 */ /* 0x001fe20000000000 */
[----:B------:R-:W-:Y:S02]  /*0570*/  FADD R5, R24, R29 ;  /* 0x0000001d18057221 */ /* 0x000fe40000000000 */
[----:B------:R-:W0:Y:S01]  /*0580*/  LDS.128 R24, [R40.X4+0x10] ;  /* 0x0000100028187984 */ /* 0x000e220000004c00 */
[----:B------:R-:W-:-:S03]  /*0590*/  FFMA R43, R43, 0.125, R4 ;  /* 0x3e0000002b2b7823 */ /* 0x000fc60000000004 */
[----:B------:R-:W1:Y:S01]  /*05a0*/  S2R R4, SR_TID.X ;  /* 0x0000000000047919 */ /* 0x000e620000002100 */
[----:B------:R-:W-:Y:S01]  /*05b0*/  FADD R41, R41, R30 ;  /* 0x0000001e29297221 */ /* 0x000fe20000000000 */
[----:B------:R-:W-:Y:S01]  /*05c0*/  FADD R42, R42, R31 ;  /* 0x0000001f2a2a7221 */ /* 0x000fe20000000000 */
[--C-:B------:R-:W-:Y:S02]  /*05d0*/  HADD2.F32 R28, -RZ, R32.reuse.H0_H0 ;  /* 0x20000020ff1c7230 */ /* 0x100fe40000004100 */
[----:B------:R-:W-:Y:S02]  /*05e0*/  HADD2.F32 R29, -RZ, R32.H1_H1 ;  /* 0x30000020ff1d7230 */ /* 0x000fe40000004100 */
[--C-:B------:R-:W-:Y:S02]  /*05f0*/  HADD2.F32 R30, -RZ, R33.reuse.H0_H0 ;  /* 0x20000021ff1e7230 */ /* 0x100fe40000004100 */
[----:B------:R-:W-:Y:S01]  /*0600*/  HADD2.F32 R31, -RZ, R33.H1_H1 ;  /* 0x30000021ff1f7230 */ /* 0x000fe20000004100 */
[----:B------:R-:W-:Y:S06]  /*0610*/  BAR.SYNC 0x0 ;  /* 0x0000000000007b1d */ /* 0x000fec0000000000 */
[----:B------:R-:W-:Y:S01]  /*0620*/  HADD2.F32 R44, -RZ, R12.H1_H1 ;  /* 0x3000000cff2c7230 */ /* 0x000fe20000004100 */
[----:B------:R-:W-:Y:S01]  /*0630*/  LOP3.LUT R12, R2, c[0x0][0x1a0], RZ, 0x3c, !PT ;  /* 0x00006800020c7a12 */ /* 0x000fe200078e3cff */
[----:B------:R-:W-:Y:S03]  /*0640*/  STS.128 [R38.X16], R28 ;  /* 0x0000001c26007388 */ /* 0x000fe6000000cc00 */
[----:B------:R-:W-:Y:S01]  /*0650*/  ISETP.GE.AND P0, PT, R12, RZ, PT ;  /* 0x000000ff0c00720c */ /* 0x000fe20003f06270 */
[----:B------:R-:W-:Y:S01]  /*0660*/  FFMA R12, R44, 0.125, R5 ;  /* 0x3e0000002c0c7823 */ /* 0x000fe20000000005 */
[----:B------:R-:W-:Y:S01]  /*0670*/  LOP3.LUT R5, R36, c[0x0][0x1a0], RZ, 0x3c, !PT ;  /* 0x0000680024057a12 */ /* 0x000fe200078e3cff */
[----:B------:R-:W-:Y:S06]  /*0680*/  BAR.SYNC 0x0 ;  /* 0x0000000000007b1d */ /* 0x000fec0000000000 */
[--C-:B------:R-:W-:Y:S01]  /*0690*/  HADD2.F32 R28, -RZ, R13.reuse.H0_H0 ;  /* 0x2000000dff1c7230 */ /* 0x100fe20000004100 */
[----:B------:R-:W-:Y:S01]  /*06a0*/  ISETP.GE.AND P1, PT, R5, RZ, PT ;  /* 0x000000ff0500720c */ /* 0x000fe20003f26270 */
[----:B------:R-:W-:Y:S01]  /*06b0*/  HADD2.F32 R13, -RZ, R13.H1_H1 ;  /* 0x3000000dff0d7230 */ /* 0x000fe20000004100 */
[----:B------:R-:W2:Y:S02]  /*06c0*/  LDS.128 R32, [R40.X4] ;  /* 0x0000000028207984 */ /* 0x000ea40000004c00 */
[----:B------:R-:W-:Y:S01]  /*06d0*/  FFMA R41, R28, 0.125, R41 ;  /* 0x3e0000001c297823 */ /* 0x000fe20000000029 */
[----:B------:R-:W-:-:S02]  /*06e0*/  HADD2.F32 R28, -RZ, R6.H1_H1 ;  /* 0x30000006ff1c7230 */ /* 0x000fc40000004100 */
[----:B------:R-:W-:Y:S01]  /*06f0*/  HADD2.F32 R5, -RZ, R7.H0_H0 ;  /* 0x20000007ff057230 */ /* 0x000fe20000004100 */
[----:B-1----:R-:W-:Y:S01]  /*0700*/  SHF.R.U32.HI R4, RZ, 0x6, R4 ;  /* 0x00000006ff047819 */ /* 0x002fe20000011604 */
[----:B------:R-:W-:Y:S01]  /*0710*/  HADD2.F32 R29, -RZ, R6.H0_H0 ;  /* 0x20000006ff1d7230 */ /* 0x000fe20000004100 */
[----:B0-----:R-:W-:Y:S01]  /*0720*/  FADD R25, R28, R25 ;  /* 0x000000191c197221 */ /* 0x001fe20000000000 */
[----:B------:R-:W-:Y:S01]  /*0730*/  FFMA R42, R13, 0.125, R42 ;  /* 0x3e0000000d2a7823 */ /* 0x000fe2000000002a */
[--C-:B------:R-:W-:Y:S01]  /*0740*/  HADD2.F32 R28, -RZ, R14.reuse.H0_H0 ;  /* 0x2000000eff1c7230 */ /* 0x100fe20000004100 */
[----:B------:R-:W-:Y:S01]  /*0750*/  FADD R26, R5, R26 ;  /* 0x0000001a051a7221 */ /* 0x000fe20000000000 */
[----:B------:R-:W-:Y:S02]  /*0760*/  HADD2.F32 R14, -RZ, R14.H1_H1 ;  /* 0x3000000eff0e7230 */ /* 0x000fe40000004100 */
[----:B------:R-:W-:Y:S01]  /*0770*/  HADD2.F32 R13, -RZ, R15.H0_H0 ;  /* 0x2000000fff0d7230 */ /* 0x000fe20000004100 */
[----:B------:R-:W-:Y:S01]  /*0780*/  SGXT.U32 R5, R4, 0x1 ;  /* 0x000000010405781a */ /* 0x000fe20000000000 */
[----:B------:R-:W-:Y:S01]  /*0790*/  HADD2.F32 R6, -RZ, R7.H1_H1 ;  /* 0x30000007ff067230 */ /* 0x000fe20000004100 */
[----:B------:R-:W-:Y:S01]  /*07a0*/  FADD R7, R24, R29 ;  /* 0x0000001d18077221 */ /* 0x000fe20000000000 */
[----:B------:R-:W-:Y:S01]  /*07b0*/  FFMA R14, R14, 0.125, R25 ;  /* 0x3e0000000e0e7823 */ /* 0x000fe20000000019 */
[----:B------:R-:W-:Y:S01]  /*07c0*/  FFMA R13, R13, 0.125, R26 ;  /* 0x3e0000000d0d7823 */ /* 0x000fe2000000001a */
[----:B------:R-:W-:Y:S01]  /*07d0*/  HADD2.F32 R24, -RZ, R15.H1_H1 ;  /* 0x3000000fff187230 */ /* 0x000fe20000004100 */
[----:B------:R-:W-:Y:S01]  /*07e0*/  FADD R27, R6, R27 ;  /* 0x0000001b061b7221 */ /* 0x000fe20000000000 */
[--C-:B------:R-:W-:Y:S01]  /*07f0*/  HADD2.F32 R25, -RZ, R8.reuse.H0_H0 ;  /* 0x20000008ff197230 */ /* 0x100fe20000004100 */
[----:B------:R-:W-:Y:S01]  /*0800*/  FFMA R15, R28, 0.125, R7 ;  /* 0x3e0000001c0f7823 */ /* 0x000fe20000000007 */
[----:B------:R-:W-:-:S02]  /*0810*/  HADD2.F32 R26, -RZ, R8.H1_H1 ;  /* 0x30000008ff1a7230 */ /* 0x000fc40000004100 */
[----:B------:R-:W-:Y:S02]  /*0820*/  IMAD R8, R5, 0x201, R40 ;  /* 0x0000020105087824 */ /* 0x000fe400078e0228 */
[----:B------:R-:W0:Y:S01]  /*0830*/  LDS.128 R4, [R40.X4+0x10] ;  /* 0x0000100028047984 */ /* 0x000e220000004c00 */
[--C-:B------:R-:W-:Y:S01]  /*0840*/  HADD2.F32 R28, -RZ, R9.reuse.H1_H1 ;  /* 0x30000009ff1c7230 */ /* 0x100fe20000004100 */
[----:B------:R-:W-:Y:S01]  /*0850*/  FFMA R24, R24, 0.125, R27 ;  /* 0x3e00000018187823 */ /* 0x000fe2000000001b */
[----:B------:R-:W-:Y:S02]  /*0860*/  HADD2.F32 R27, -RZ, R9.H0_H0 ;  /* 0x20000009ff1b7230 */ /* 0x000fe40000004100 */
[----:B------:R-:W-:Y:S02]  /*0870*/  HADD2.F32 R9, -RZ, R10.H0_H0 ;  /* 0x2000000aff097230 */ /* 0x000fe40000004100 */
[--C-:B------:R-:W-:Y:S01]  /*0880*/  HADD2.F32 R29, -RZ, R20.reuse.H0_H0 ;  /* 0x20000014ff1d7230 */ /* 0x100fe20000004100 */
[----:B--2---:R-:W-:Y:S01]  /*0890*/  FADD R33, R26, R33 ;  /* 0x000000211a217221 */ /* 0x004fe20000000000 */
[----:B------:R-:W-:Y:S01]  /*08a0*/  HADD2.F32 R26, -RZ, R20.H1_H1 ;  /* 0x30000014ff1a7230 */ /* 0x000fe20000004100 */
[----:B------:R-:W-:Y:S01]  /*08b0*/  FADD R32, R32, R25 ;  /* 0x0000001920207221 */ /* 0x000fe20000000000 */
[----:B------:R-:W-:Y:S01]  /*08c0*/  FADD R35, R28, R35 ;  /* 0x000000231c237221 */ /* 0x000fe20000000000 */
[----:B------:R-:W-:Y:S01]  /*08d0*/  HADD2.F32 R10, -RZ, R10.H1_H1 ;  /* 0x3000000aff0a7230 */ /* 0x000fe20000004100 */
[----:B------:R-:W-:Y:S01]  /*08e0*/  FADD R27, R27, R34 ;  /* 0x000000221b1b7221 */ /* 0x000fe20000000000 */
[----:B------:R-:W-:-:S02]  /*08f0*/  HADD2.F32 R25, -RZ, R11.H0_H0 ;  /* 0x2000000bff197230 */ /* 0x000fc40000004100 */
[----:B------:R-:W-:Y:S01]  /*0900*/  HADD2.F32 R20, -RZ, R11.H1_H1 ;  /* 0x3000000bff147230 */ /* 0x000fe20000004100 */
[----:B------:R-:W-:Y:S01]  /*0910*/  FFMA R11, R26, 0.125, R33 ;  /* 0x3e0000001a0b7823 */ /* 0x000fe20000000021 */
[--C-:B------:R-:W-:Y:S02]  /*0920*/  HADD2.F32 R28, -RZ, R21.reuse.H0_H0 ;  /* 0x20000015ff1c7230 */ /* 0x100fe40000004100 */
[----:B------:R-:W-:Y:S02]  /*0930*/  HADD2.F32 R30, -RZ, R21.H1_H1 ;  /* 0x30000015ff1e7230 */ /* 0x000fe40000004100 */
[--C-:B------:R-:W-:Y:S02]  /*0940*/  HADD2.F32 R21, -RZ, R22.reuse.H0_H0 ;  /* 0x20000016ff157230 */ /* 0x100fe40000004100 */
[----:B------:R-:W-:Y:S02]  /*0950*/  HADD2.F32 R26, -RZ, R22.H1_H1 ;  /* 0x30000016ff1a7230 */ /* 0x000fe40000004100 */
[--C-:B------:R-:W-:Y:S01]  /*0960*/  HADD2.F32 R22, -RZ, R23.reuse.H0_H0 ;  /* 0x20000017ff167230 */ /* 0x100fe20000004100 */
[----:B------:R-:W-:Y:S01]  /*0970*/  FFMA R32, R29, 0.125, R32 ;  /* 0x3e0000001d207823 */ /* 0x000fe20000000020 */
[----:B------:R-:W-:Y:S01]  /*0980*/  HADD2.F32 R23, -RZ, R23.H1_H1 ;  /* 0x30000017ff177230 */ /* 0x000fe20000004100 */
[----:B------:R-:W-:Y:S01]  /*0990*/  FFMA R27, R28, 0.125, R27 ;  /* 0x3e0000001c1b7823 */ /* 0x000fe2000000001b */
[----:B------:R-:W-:Y:S01]  /*09a0*/  FFMA R35, R30, 0.125, R35 ;  /* 0x3e0000001e237823 */ /* 0x000fe20000000023 */
[----:B-----5:R-:W-:-:S02]  /*09b0*/  HADD2.F32 R29, -RZ, R16.H0_H0 ;  /* 0x20000010ff1d7230 */ /* 0x020fc40000004100 */
[----:B------:R-:W-:Y:S02]  /*09c0*/  HADD2.F32 R28, -RZ, R16.H1_H1 ;  /* 0x30000010ff1c7230 */ /* 0x000fe40000004100 */
[--C-:B------:R-:W-:Y:S01]  /*09d0*/  HADD2.F32 R30, -RZ, R17.reuse.H0_H0 ;  /* 0x20000011ff1e7230 */ /* 0x100fe20000004100 */
[----:B0-----:R-:W-:Y:S01]  /*09e0*/  FADD R4, R4, R9 ;  /* 0x0000000904047221 */ /* 0x001fe20000000000 */
[----:B------:R-:W-:Y:S01]  /*09f0*/  FADD R5, R10, R5 ;  /* 0x000000050a057221 */ /* 0x000fe20000000000 */
[----:B------:R-:W-:Y:S01]  /*0a00*/  FADD R25, R25, R6 ;  /* 0x0000000619197221 */ /* 0x000fe20000000000 */
[----:B------:R-:W-:Y:S01]  /*0a10*/  FADD R20, R20, R7 ;  /* 0x0000000714147221 */ /* 0x000fe20000000000 */
[----:B------:R-:W-:Y:S02]  /*0a20*/  HADD2.F32 R34, -RZ, R17.H1_H1 ;  /* 0x30000011ff227230 */ /* 0x000fe40000004100 */
[--C-:B------:R-:W-:Y:S02]  /*0a30*/  HADD2.F32 R16, -RZ, R18.reuse.H0_H0 ;  /* 0x20000012ff107230 */ /* 0x100fe40000004100 */
[--C-:B------:R-:W-:Y:S01]  /*0a40*/  HADD2.F32 R17, -RZ, R19.reuse.H0_H0 ;  /* 0x20000013ff117230 */ /* 0x100fe20000004100 */
[----:B------:R-:W-:Y:S01]  /*0a50*/  FFMA R21, R21, 0.125, R4 ;  /* 0x3e00000015157823 */ /* 0x000fe20000000004 */
[----:B------:R-:W-:Y:S01]  /*0a60*/  HADD2.F32 R18, -RZ, R18.H1_H1 ;  /* 0x30000012ff127230 */ /* 0x000fe20000004100 */
[----:B------:R-:W-:Y:S01]  /*0a70*/  FFMA R5, R26, 0.125, R5 ;  /* 0x3e0000001a057823 */ /* 0x000fe20000000005 */
[----:B------:R-:W-:Y:S01]  /*0a80*/  HADD2.F32 R19, -RZ, R19.H1_H1 ;  /* 0x30000013ff137230 */ /* 0x000fe20000004100 */
[----:B------:R-:W-:Y:S01]  /*0a90*/  FFMA R22, R22, 0.125, R25 ;  /* 0x3e00000016167823 */ /* 0x000fe20000000019 */
[----:B------:R-:W-:Y:S01]  /*0aa0*/  FFMA R20, R23, 0.125, R20 ;  /* 0x3e00000017147823 */ /* 0x000fe20000000014 */
[----:B------:R-:W-:Y:S01]  /*0ab0*/  FADD R32, R29, R32 ;  /* 0x000000201d207221 */ /* 0x000fe20000000000 */
        /* <DEDUP_REMOVED lines=15> */
[----:B------:R-:W-:-:S02]  /*0bb0*/  F2FP.F16.F32.PACK_AB R11, R11, R32 ;  /* 0x000000200b0b723e */ /* 0x000fc400000000ff */
[----:B------:R-:W-:Y:S02]  /*0bc0*/  F2FP.F16.F32.PACK_AB R41, R42, R41 ;  /* 0x000000292a29723e */ /* 0x000fe400000000ff */
[----:B------:R-:W-:Y:S02]  /*0bd0*/  F2FP.F16.F32.PACK_AB R14, R14, R15 ;  /* 0x0000000f0e0e723e */ /* 0x000fe400000000ff */
[----:B------:R-:W-:Y:S02]  /*0be0*/  F2FP.F16.F32.PACK_AB R13, R24, R13 ;  /* 0x0000000d180d723e */ /* 0x000fe400000000ff */
[----:B------:R-:W-:Y:S01]  /*0bf0*/  SHF.L.U32 R8, R8, 0x1, RZ ;  /* 0x0000000108087819 */ /* 0x000fe200000006ff */
[----:B------:R-:W-:Y:S06]  /*0c00*/  BAR.SYNC 0x0 ;  /* 0x0000000000007b1d */ /* 0x000fec0000000000 */
[----:B------:R-:W-:-:S02]  /*0c10*/  PRMT R4, R11, 0x7632, R4 ;  /* 0x000076320b047816 */ /* 0x000fc40000000004 */
[----:B------:R-:W-:Y:S02]  /*0c20*/  PRMT R5, R41, 0x7632, R5 ;  /* 0x0000763229057816 */ /* 0x000fe40000000005 */
[----:B------:R-:W-:Y:S02]  /*0c30*/  PRMT R6, R14, 0x7632, R6 ;  /* 0x000076320e067816 */ /* 0x000fe40000000006 */
[----:B------:R-:W-:Y:S02]  /*0c40*/  PRMT R7, R13, 0x7632, R7 ;  /* 0x000076320d077816 */ /* 0x000fe40000000007 */
[----:B------:R-:W-:Y:S01]  /*0c50*/  SHF.L.U32 R38, R38, 0x1, RZ ;  /* 0x0000000126267819 */ /* 0x000fe200000006ff */
[----:B------:R-:W-:Y:S04]  /*0c60*/  STS.U16 [R8], R11 ;  /* 0x0000000b08007388 */ /* 0x000fe80000000400 */
[----:B------:R-:W-:Y:S04]  /*0c70*/  STS.U16 [R8+0x2], R4 ;  /* 0x0000020408007388 */ /* 0x000fe80000000400 */
[----:B------:R-:W-:Y:S04]  /*0c80*/  STS.U16 [R8+0x4], R41 ;  /* 0x0000042908007388 */ /* 0x000fe80000000400 */
[----:B------:R-:W-:Y:S04]  /*0c90*/  STS.U16 [R8+0x6], R5 ;  /* 0x0000060508007388 */ /* 0x000fe80000000400 */
[----:B------:R-:W-:Y:S04]  /*0ca0*/  STS.U16 [R8+0x8], R14 ;  /* 0x0000080e08007388 */ /* 0x000fe80000000400 */
[----:B------:R-:W-:Y:S04]  /*0cb0*/  STS.U16 [R8+0xa], R6 ;  /* 0x00000a0608007388 */ /* 0x000fe80000000400 */
[----:B------:R-:W-:Y:S04]  /*0cc0*/  STS.U16 [R8+0xc], R13 ;  /* 0x00000c0d08007388 */ /* 0x000fe80000000400 */
[----:B------:R-:W-:Y:S01]  /*0cd0*/  STS.U16 [R8+0xe], R7 ;  /* 0x00000e0708007388 */ /* 0x000fe20000000400 */
[----:B------:R-:W-:-:S03]  /*0ce0*/  @!P4 IADD3 R39, R39, 0x1, RZ ;  /* 0x000000012727c810 */ /* 0x000fc60007ffe0ff */
[----:B------:R-:W-:Y:S06]  /*0cf0*/  BAR.SYNC 0x0 ;  /* 0x0000000000007b1d */ /* 0x000fec0000000000 */
[----:B------:R-:W0:Y:S01]  /*0d00*/  LDS.U16 R21, [R38] ;  /* 0x0000000026157984 */ /* 0x000e220000000400 */
[----:B------:R-:W-:-:S03]  /*0d10*/  @!P5 IADD3 R37, R37, 0x1, RZ ;  /* 0x000000012525d810 */ /* 0x000fc60007ffe0ff */
[----:B------:R-:W1:Y:S01]  /*0d20*/  LDS.U16 R23, [R38+0x100] ;  /* 0x0001000026177984 */ /* 0x000e620000000400 */
[----:B------:R-:W-:Y:S02]  /*0d30*/  @P2 IADD3 R39, R39, 0x1, RZ ;  /* 0x0000000127272810 */ /* 0x000fe40007ffe0ff */
[----:B------:R-:W-:Y:S01]  /*0d40*/  @P3 IADD3 R37, R37, 0x1, RZ ;  /* 0x0000000125253810 */ /* 0x000fe20007ffe0ff */
[----:B------:R-:W-:Y:S01]  /*0d50*/  LDS.U16 R5, [R38+0x402] ;  /* 0x0004020026057984 */ /* 0x000fe20000000400 */
[----:B------:R-:W-:Y:S02]  /*0d60*/  LOP3.LUT R6, RZ, c[0x0][0x1a0], RZ, 0x33, !PT ;  /* 0x00006800ff067a12 */ /* 0x000fe400078e33ff */
[----:B------:R-:W-:Y:S01]  /*0d70*/  ISETP.NE.AND P2, PT, RZ, c[0x0][0x1a0], PT ;  /* 0x00006800ff007a0c */ /* 0x000fe20003f45270 */
[----:B------:R-:W-:Y:S01]  /*0d80*/  LDS.U16 R7, [R38+0x602] ;  /* 0x0006020026077984 */ /* 0x000fe20000000400 */
[----:B------:R-:W-:Y:S02]  /*0d90*/  @!P0 IADD3 R39, -R39, RZ, RZ ;  /* 0x000000ff27278210 */ /* 0x000fe40007ffe1ff */
[----:B------:R-:W-:-:S02]  /*0da0*/  @!P1 IADD3 R37, -R37, RZ, RZ ;  /* 0x000000ff25259210 */ /* 0x000fc40007ffe1ff */
[----:B------:R-:W-:Y:S02]  /*0db0*/  LOP3.LUT R13, R3, 0x7f, R0, 0xf8, !PT ;  /* 0x0000007f030d7812 */ /* 0x000fe400078ef800 */
[----:B------:R-:W2:Y:S01]  /*0dc0*/  LDS.U16 R0, [R38+0x200] ;  /* 0x0002000026007984 */ /* 0x000ea20000000400 */
[----:B------:R-:W-:Y:S02]  /*0dd0*/  MOV R4, c[0x0][0x1a8] ;  /* 0x00006a0000047a02 */ /* 0x000fe40000000f00 */
[C---:B------:R-:W-:Y:S01]  /*0de0*/  SEL R39, R6.reuse, R39, !P2 ;  /* 0x0000002706277207 */ /* 0x040fe20005000000 */
[----:B------:R-:W3:Y:S01]  /*0df0*/  LDS.U16 R3, [R38+0x300] ;  /* 0x0003000026037984 */ /* 0x000ee20000000400 */
[----:B------:R-:W-:-:S03]  /*0e00*/  SEL R37, R6, R37, !P2 ;  /* 0x0000002506257207 */ /* 0x000fc60005000000 */
[----:B------:R-:W4:Y:S01]  /*0e10*/  LDS.U16 R6, [R38+0x502] ;  /* 0x0005020026067984 */ /* 0x000f220000000400 */
[----:B------:R-:W-:Y:S01]  /*0e20*/  IADD3 R9, -R39, RZ, RZ ;  /* 0x000000ff27097210 */ /* 0x000fe20007ffe1ff */
[----:B------:R-:W-:Y:S01]  /*0e30*/  IMAD R4, R4, c[0x0][0x1a4], RZ ;  /* 0x0000690004047a24 */ /* 0x000fe200078e02ff */
[C---:B------:R-:W-:Y:S02]  /*0e40*/  LOP3.LUT R15, R13.reuse, 0x80, RZ, 0xfc, !PT ;  /* 0x000000800d0f7812 */ /* 0x040fe400078efcff */
[----:B------:R-:W-:Y:S01]  /*0e50*/  ISETP.GE.AND P3, PT, R13, 0x140, PT ;  /* 0x000001400d00780c */ /* 0x000fe20003f66270 */
[----:B------:R-:W-:Y:S01]  /*0e60*/  IMAD R12, R4, 0x140, RZ ;  /* 0x00000140040c7824 */ /* 0x000fe200078e02ff */
[----:B------:R-:W-:Y:S01]  /*0e70*/  ISETP.GE.AND P4, PT, R15, 0x140, PT ;  /* 0x000001400f00780c */ /* 0x000fe20003f86270 */
[----:B------:R-:W-:Y:S01]  /*0e80*/  IMAD R9, R9, c[0x0][0x1a0], R2 ;  /* 0x0000680009097a24 */ /* 0x000fe200078e0202 */
[C---:B------:R-:W-:Y:S02]  /*0e90*/  ISETP.LT.AND P3, PT, R2.reuse, c[0x0][0x1ac], !P3 ;  /* 0x00006b0002007a0c */ /* 0x040fe40005f61270 */
[----:B------:R-:W-:Y:S01]  /*0ea0*/  ISETP.LT.AND P4, PT, R2, c[0x0][0x1ac], !P4 ;  /* 0x00006b0002007a0c */ /* 0x000fe20006781270 */
[----:B------:R-:W-:Y:S01]  /*0eb0*/  IMAD R14, R39, R12, R9 ;  /* 0x0000000c270e7224 */ /* 0x000fe200078e0209 */
[----:B------:R-:W-:-:S02]  /*0ec0*/  IADD3 R11, -R37, RZ, RZ ;  /* 0x000000ff250b7210 */ /* 0x000fc40007ffe1ff */
[----:B------:R-:W-:Y:S01]  /*0ed0*/  MOV R25, 0x2 ;  /* 0x0000000200197802 */ /* 0x000fe20000000f00 */
[CCC-:B------:R-:W-:Y:S01]  /*0ee0*/  IMAD R8, R13.reuse, R4.reuse, R14.reuse ;  /* 0x000000040d087224 */ /* 0x1c0fe200078e020e */
[----:B------:R-:W-:Y:S01]  /*0ef0*/  LOP3.LUT R17, R13, 0x100, RZ, 0xfc, !PT ;  /* 0x000001000d117812 */ /* 0x000fe200078efcff */
[----:B------:R-:W-:Y:S01]  /*0f00*/  IMAD R10, R15, R4, R14 ;  /* 0x000000040f0a7224 */ /* 0x000fe200078e020e */
[----:B------:R-:W-:Y:S01]  /*0f10*/  LOP3.LUT R19, R13, 0x180, RZ, 0xfc, !PT ;  /* 0x000001800d137812 */ /* 0x000fe200078efcff */
[----:B------:R-:W-:Y:S01]  /*0f20*/  IMAD R18, R11, c[0x0][0x1a0], R36 ;  /* 0x000068000b127a24 */ /* 0x000fe200078e0224 */
[----:B------:R-:W-:Y:S01]  /*0f30*/  ISETP.GE.AND P0, PT, R17, 0x140, PT ;  /* 0x000001401100780c */ /* 0x000fe20003f06270 */
[-C--:B------:R-:W-:Y:S01]  /*0f40*/  IMAD.WIDE R8, R8, R25.reuse, c[0x0][0x198] ;  /* 0x0000660008087625 */ /* 0x080fe200078e0219 */
[----:B------:R-:W-:Y:S02]  /*0f50*/  ISETP.GE.AND P2, PT, R19, 0x140, PT ;  /* 0x000001401300780c */ /* 0x000fe40003f46270 */
[----:B------:R-:W-:Y:S01]  /*0f60*/  ISETP.GE.AND P1, PT, R36, c[0x0][0x1ac], PT ;  /* 0x00006b0024007a0c */ /* 0x000fe20003f26270 */
[----:B------:R-:W-:Y:S01]  /*0f70*/  IMAD.WIDE R10, R10, R25, c[0x0][0x198] ;  /* 0x000066000a0a7625 */ /* 0x000fe200078e0219 */
[C---:B------:R-:W-:Y:S01]  /*0f80*/  ISETP.LT.AND P0, PT, R2.reuse, c[0x0][0x1ac], !P0 ;  /* 0x00006b0002007a0c */ /* 0x040fe20004701270 */
[----:B0-----:R0:W-:Y:S01]  /*0f90*/  @P3 STG.E.U16 [R8.64], R21 ;  /* 0x0000001508003986 */ /* 0x0011e2000c101504 */
[----:B------:R-:W-:Y:S01]  /*0fa0*/  ISETP.LT.AND P2, PT, R2, c[0x0][0x1ac], !P2 ;  /* 0x00006b0002007a0c */ /* 0x000fe20005741270 */
[----:B------:R-:W-:Y:S01]  /*0fb0*/  IMAD R18, R37, R12, R18 ;  /* 0x0000000c25127224 */ /* 0x000fe200078e0212 */
[----:B------:R-:W-:Y:S01]  /*0fc0*/  ISETP.LT.AND P5, PT, R13, 0x140, !P1 ;  /* 0x000001400d00780c */ /* 0x000fe20004fa1270 */
[----:B-1----:R1:W-:Y:S01]  /*0fd0*/  @P4 STG.E.U16 [R10.64], R23 ;  /* 0x000000170a004986 */ /* 0x0023e2000c101504 */
[----:B------:R-:W-:Y:S01]  /*0fe0*/  ISETP.LT.AND P4, PT, R15, 0x140, !P1 ;  /* 0x000001400f00780c */ /* 0x000fe20004f81270 */
[CCC-:B------:R-:W-:Y:S01]  /*0ff0*/  IMAD R2, R17.reuse, R4.reuse, R14.reuse ;  /* 0x0000000411027224 */ /* 0x1c0fe200078e020e */
[----:B------:R-:W-:Y:S01]  /*1000*/  ISETP.LT.AND P3, PT, R17, 0x140, !P1 ;  /* 0x000001401100780c */ /* 0x000fe20004f61270 */
[CC--:B------:R-:W-:Y:S01]  /*1010*/  IMAD R14, R19.reuse, R4.reuse, R14 ;  /* 0x00000004130e7224 */ /* 0x0c0fe200078e020e */
[----:B------:R-:W-:Y:S01]  /*1020*/  ISETP.LT.AND P1, PT, R19, 0x140, !P1 ;  /* 0x000001401300780c */ /* 0x000fe20004f21270 */
[----:B------:R-:W-:-:S02]  /*1030*/  IMAD R13, R13, R4, R18 ;  /* 0x000000040d0d7224 */ /* 0x000fc400078e0212 */
[-CC-:B------:R-:W-:Y:S02]  /*1040*/  IMAD R15, R15, R4.reuse, R18.reuse ;  /* 0x000000040f0f7224 */ /* 0x180fe400078e0212 */
[----:B------:R-:W-:Y:S02]  /*1050*/  IMAD R17, R17, R4, R18 ;  /* 0x0000000411117224 */ /* 0x000fe400078e0212 */
[----:B0-----:R-:W-:-:S04]  /*1060*/  IMAD.WIDE R8, R2, R25, c[0x0][0x198] ;  /* 0x0000660002087625 */ /* 0x001fc800078e0219 */
[-C--:B-1----:R-:W-:Y:S01]  /*1070*/  IMAD.WIDE R10, R14, R25.reuse, c[0x0][0x198] ;  /* 0x000066000e0a7625 */ /* 0x082fe200078e0219 */
[----:B--2---:R0:W-:Y:S03]  /*1080*/  @P0 STG.E.U16 [R8.64], R0 ;  /* 0x0000000008000986 */ /* 0x0041e6000c101504 */
[-C--:B------:R-:W-:Y:S01]  /*1090*/  IMAD.WIDE R12, R13, R25.reuse, c[0x0][0x198] ;  /* 0x000066000d0c7625 */ /* 0x080fe200078e0219 */
[----:B---3--:R0:W-:Y:S03]  /*10a0*/  @P2 STG.E.U16 [R10.64], R3 ;  /* 0x000000030a002986 */ /* 0x0081e6000c101504 */
[-C--:B------:R-:W-:Y:S01]  /*10b0*/  IMAD.WIDE R14, R15, R25.reuse, c[0x0][0x198] ;  /* 0x000066000f0e7625 */ /* 0x080fe200078e0219 */
[----:B------:R0:W-:Y:S03]  /*10c0*/  @P5 STG.E.U16 [R12.64], R5 ;  /* 0x000000050c005986 */ /* 0x0001e6000c101504 */
[----:B------:R-:W-:Y:S01]  /*10d0*/  IMAD.WIDE R16, R17, R25, c[0x0][0x198] ;  /* 0x0000660011107625 */ /* 0x000fe200078e0219 */
[----:B----4-:R0:W-:Y:S04]  /*10e0*/  @P4 STG.E.U16 [R14.64], R6 ;  /* 0x000000060e004986 */ /* 0x0101e8000c101504 */
[----:B------:R0:W-:Y:S01]  /*10f0*/  @P3 STG.E.U16 [R16.64], R7 ;  /* 0x0000000710003986 */ /* 0x0001e2000c101504 */
[----:B------:R-:W-:Y:S05]  /*1100*/  @!P1 EXIT ;  /* 0x000000000000994d */ /* 0x000fea0003800000 */
[----:B0-----:R-:W0:Y:S01]  /*1110*/  LDS.U16 R5, [R38+0x702] ;  /* 0x0007020026057984 */ /* 0x001e220000000400 */
[----:B------:R-:W-:-:S04]  /*1120*/  IMAD R2, R19, R4, R18 ;  /* 0x0000000413027224 */ /* 0x000fc800078e0212 */
[----:B------:R-:W-:-:S05]  /*1130*/  IMAD.WIDE R2, R2, R25, c[0x0][0x198] ;  /* 0x0000660002027625 */ /* 0x000fca00078e0219 */
[----:B0-----:R-:W-:Y:S01]  /*1140*/  STG.E.U16 [R2.64], R5 ;  /* 0x0000000502007986 */ /* 0x001fe2000c101504 */
[----:B------:R-:W-:Y:S05]  /*1150*/  EXIT ;  /* 0x000000000000794d */ /* 0x000fea0003800000 */
.L_x_0:
[----:B------:R-:W-:-:S00]  /*1160*/  BRA `(.L_x_0) ;  /* 0xfffffff000007947 */ /* 0x000fc0000383ffff */
[----:B------:R-:W-:-:S00]  /*1170*/  NOP ;  /* 0x0000000000007918 */ /* 0x000fc00000000000 */
        /* <DEDUP_REMOVED lines=8> */
.L_x_1:


//--------------------- .nv.shared.triton__0d1d2d3d4d5d6d7d89101112de --------------------------
	.section	.nv.shared.triton__0d1d2d3d4d5d6d7d89101112de,"aw",@nobits
	.align	16
